	.headerflags	@"EF_CUDA_TEXMODE_UNIFIED EF_CUDA_64BIT_ADDRESS EF_CUDA_SM89 EF_CUDA_VIRTUAL_SM(EF_CUDA_SM89)"
	.elftype	@"ET_EXEC"


//--------------------- .nv.info                  --------------------------
	.section	.nv.info,"",@"SHT_CUDA_INFO"
	.align	4


	//----- nvinfo : EIATTR_REGCOUNT
	.align		4
        /*0000*/ 	.byte	0x04, 0x2f
        /*0002*/ 	.short	(.L_2 - .L_1)
	.align		4
.L_1:
        /*0004*/ 	.word	index@(triton__0d1d2d3d4de5de)
        /*0008*/ 	.word	0x00000024


	//----- nvinfo : EIATTR_MAX_STACK_SIZE
	.align		4
.L_2:
        /*000c*/ 	.byte	0x04, 0x23
        /*000e*/ 	.short	(.L_4 - .L_3)
	.align		4
.L_3:
        /*0010*/ 	.word	index@(triton__0d1d2d3d4de5de)
        /*0014*/ 	.word	0x00000000


	//----- nvinfo : EIATTR_MIN_STACK_SIZE
	.align		4
.L_4:
        /*0018*/ 	.byte	0x04, 0x12
        /*001a*/ 	.short	(.L_6 - .L_5)
	.align		4
.L_5:
        /*001c*/ 	.word	index@(triton__0d1d2d3d4de5de)
        /*0020*/ 	.word	0x00000000


	//----- nvinfo : EIATTR_FRAME_SIZE
	.align		4
.L_6:
        /*0024*/ 	.byte	0x04, 0x11
        /*0026*/ 	.short	(.L_8 - .L_7)
	.align		4
.L_7:
        /*0028*/ 	.word	index@(triton__0d1d2d3d4de5de)
        /*002c*/ 	.word	0x00000000
.L_8:


//--------------------- .nv.info.triton__0d1d2d3d4de5de --------------------------
	.section	.nv.info.triton__0d1d2d3d4de5de,"",@"SHT_CUDA_INFO"
	.align	4


	//----- nvinfo : EIATTR_CUDA_API_VERSION
	.align		4
        /*0000*/ 	.byte	0x04, 0x37
        /*0002*/ 	.short	(.L_10 - .L_9)
.L_9:
        /*0004*/ 	.word	0x0000007b


	//----- nvinfo : EIATTR_PARAM_CBANK
	.align		4
.L_10:
        /*0008*/ 	.byte	0x04, 0x0a
        /*000a*/ 	.short	(.L_12 - .L_11)
	.align		4
.L_11:
        /*000c*/ 	.word	index@(.nv.constant0.triton__0d1d2d3d4de5de)
        /*0010*/ 	.short	0x0160
        /*0012*/ 	.short	0x0028


	//----- nvinfo : EIATTR_CBANK_PARAM_SIZE
	.align		4
.L_12:
        /*0014*/ 	.byte	0x03, 0x19
        /*0016*/ 	.short	0x0028


	//----- nvinfo : EIATTR_KPARAM_INFO
	.align		4
        /*0018*/ 	.byte	0x04, 0x17
        /*001a*/ 	.short	(.L_14 - .L_13)
.L_13:
        /*001c*/ 	.word	0x00000000
        /*0020*/ 	.short	0x0005
        /*0022*/ 	.short	0x0024
        /*0024*/ 	.byte	0x00, 0xf0, 0x11, 0x00


	//----- nvinfo : EIATTR_KPARAM_INFO
	.align		4
.L_14:
        /*0028*/ 	.byte	0x04, 0x17
        /*002a*/ 	.short	(.L_16 - .L_15)
.L_15:
        /*002c*/ 	.word	0x00000000
        /*0030*/ 	.short	0x0004
        /*0032*/ 	.short	0x0020
        /*0034*/ 	.byte	0x00, 0xf0, 0x11, 0x00


	//----- nvinfo : EIATTR_KPARAM_INFO
	.align		4
.L_16:
        /*0038*/ 	.byte	0x04, 0x17
        /*003a*/ 	.short	(.L_18 - .L_17)
.L_17:
        /*003c*/ 	.word	0x00000000
        /*0040*/ 	.short	0x0003
        /*0042*/ 	.short	0x0018
        /*0044*/ 	.byte	0x00, 0xf0, 0x21, 0x00


	//----- nvinfo : EIATTR_KPARAM_INFO
	.align		4
.L_18:
        /*0048*/ 	.byte	0x04, 0x17
        /*004a*/ 	.short	(.L_20 - .L_19)
.L_19:
        /*004c*/ 	.word	0x00000000
        /*0050*/ 	.short	0x0002
        /*0052*/ 	.short	0x0010
        /*0054*/ 	.byte	0x00, 0xf0, 0x21, 0x00


	//----- nvinfo : EIATTR_KPARAM_INFO
	.align		4
.L_20:
        /*0058*/ 	.byte	0x04, 0x17
        /*005a*/ 	.short	(.L_22 - .L_21)
.L_21:
        /*005c*/ 	.word	0x00000000
        /*0060*/ 	.short	0x0001
        /*0062*/ 	.short	0x0008
        /*0064*/ 	.byte	0x00, 0xf0, 0x21, 0x00


	//----- nvinfo : EIATTR_KPARAM_INFO
	.align		4
.L_22:
        /*0068*/ 	.byte	0x04, 0x17
        /*006a*/ 	.short	(.L_24 - .L_23)
.L_23:
        /*006c*/ 	.word	0x00000000
        /*0070*/ 	.short	0x0000
        /*0072*/ 	.short	0x0000
        /*0074*/ 	.byte	0x00, 0xf0, 0x21, 0x00


	//----- nvinfo : EIATTR_MAXREG_COUNT
	.align		4
.L_24:
        /*0078*/ 	.byte	0x03, 0x1b
        /*007a*/ 	.short	0x00ff


	//----- nvinfo : EIATTR_COOP_GROUP_MASK_REGIDS
	.align		4
        /*007c*/ 	.byte	0x04, 0x29
        /*007e*/ 	.short	(.L_26 - .L_25)


	//   ....[0]....
.L_25:
        /*0080*/ 	.word	0xffffffff


	//   ....[1]....
        /*0084*/ 	.word	0xffffffff


	//   ....[2]....
        /*0088*/ 	.word	0xffffffff


	//   ....[3]....
        /*008c*/ 	.word	0xffffffff


	//   ....[4]....
        /*0090*/ 	.word	0xffffffff


	//   ....[5]....
        /*0094*/ 	.word	0xffffffff


	//   ....[6]....
        /*0098*/ 	.word	0xffffffff


	//   ....[7]....
        /*009c*/ 	.word	0xffffffff


	//----- nvinfo : EIATTR_COOP_GROUP_INSTR_OFFSETS
	.align		4
.L_26:
        /*00a0*/ 	.byte	0x04, 0x28
        /*00a2*/ 	.short	(.L_28 - .L_27)


	//   ....[0]....
.L_27:
        /*00a4*/ 	.word	0x00000460


	//   ....[1]....
        /*00a8*/ 	.word	0x00000480


	//   ....[2]....
        /*00ac*/ 	.word	0x000004a0


	//   ....[3]....
        /*00b0*/ 	.word	0x000004c0


	//   ....[4]....
        /*00b4*/ 	.word	0x000004e0


	//   ....[5]....
        /*00b8*/ 	.word	0x00000550


	//   ....[6]....
        /*00bc*/ 	.word	0x00000570


	//   ....[7]....
        /*00c0*/ 	.word	0x000005a0


	//----- nvinfo : EIATTR_EXIT_INSTR_OFFSETS
	.align		4
.L_28:
        /*00c4*/ 	.byte	0x04, 0x1c
        /*00c6*/ 	.short	(.L_30 - .L_29)


	//   ....[0]....
.L_29:
        /*00c8*/ 	.word	0x00000630


	//   ....[1]....
        /*00cc*/ 	.word	0x00000650


	//----- nvinfo : EIATTR_MAX_THREADS
	.align		4
.L_30:
        /*00d0*/ 	.byte	0x04, 0x05
        /*00d2*/ 	.short	(.L_32 - .L_31)
.L_31:
        /*00d4*/ 	.word	0x00000100
        /*00d8*/ 	.word	0x00000001
        /*00dc*/ 	.word	0x00000001
.L_32:


//--------------------- .nv.rel.action            --------------------------
	.section	.nv.rel.action,"",@"SHT_CUDA_RELOCINFO"
	.align	8
	.sectionentsize	8
        /*0000*/ 	.byte	0x73, 0x00, 0x00, 0x00, 0x00, 0x00, 0x00, 0x00, 0x00, 0x00, 0x00, 0x11, 0x25, 0x00, 0x05, 0x36


//--------------------- .nv.constant0.triton__0d1d2d3d4de5de --------------------------
	.section	.nv.constant0.triton__0d1d2d3d4de5de,"a",@progbits
	.align	4
.nv.constant0.triton__0d1d2d3d4de5de:
	.zero		392


//--------------------- .text.triton__0d1d2d3d4de5de --------------------------
	.section	.text.triton__0d1d2d3d4de5de,"ax",@progbits
	.sectionflags	@"SHF_BARRIERS=1"
	.sectioninfo	@"SHI_REGISTERS=36"
	.align	128
        .global         triton__0d1d2d3d4de5de
        .type           triton__0d1d2d3d4de5de,@function
        .size           triton__0d1d2d3d4de5de,(.L_x_1 - triton__0d1d2d3d4de5de)
        .other          triton__0d1d2d3d4de5de,@"STO_CUDA_ENTRY STV_DEFAULT"
triton__0d1d2d3d4de5de:
.text.triton__0d1d2d3d4de5de:
[----:B------:R-:W-:-:S02]  /*0000*/  MOV R1, c[0x0][0x28] ;  /* 0x00000a0000017a02 */ /* 0x000fc40000000f00 */
[----:B------:R-:W0:Y:S01]  /*0010*/  S2R R8, SR_TID.X ;  /* 0x0000000000087919 */ /* 0x000e220000002100 */
[----:B------:R-:W-:Y:S01]  /*0020*/  MOV R2, 0x4 ;  /* 0x0000000400027802 */ /* 0x000fe20000000f00 */
[----:B------:R-:W-:Y:S02]  /*0030*/  ULDC.64 UR4, c[0x0][0x118] ;  /* 0x0000460000047ab9 */ /* 0x000fe40000000a00 */
[----:B------:R-:W1:Y:S01]  /*0040*/  S2R R3, SR_CTAID.X ;  /* 0x0000000000037919 */ /* 0x000e620000002500 */
[----:B0-----:R-:W-:-:S04]  /*0050*/  LOP3.LUT R0, R8, 0xff, RZ, 0xc0, !PT ;  /* 0x000000ff08007812 */ /* 0x001fc800078ec0ff */
[----:B------:R-:W-:-:S05]  /*0060*/  SHF.L.U32 R5, R0, 0x2, RZ ;  /* 0x0000000200057819 */ /* 0x000fca00000006ff */
[----:B------:R-:W-:Y:S01]  /*0070*/  IMAD.WIDE.U32 R4, R5, R2, c[0x0][0x170] ;  /* 0x00005c0005047625 */ /* 0x000fe200078e0002 */
[----:B-1----:R-:W-:-:S03]  /*0080*/  ISETP.GE.AND P0, PT, R3, 0x900, PT ;  /* 0x000009000300780c */ /* 0x002fc60003f06270 */
[----:B------:R-:W-:Y:S02]  /*0090*/  IMAD R21, R0, 0x2400, R3 ;  /* 0x0000240000157824 */ /* 0x000fe400078e0203 */
[----:B------:R-:W2:Y:S01]  /*00a0*/  LDG.E.EL.128 R4, [R4.64] ;  /* 0x0000000404047981 */ /* 0x000ea2000c2e1d00 */
[----:B------:R-:W-:Y:S01]  /*00b0*/  MOV R32, 0x2 ;  /* 0x0000000200207802 */ /* 0x000fe20000000f00 */
[----:B------:R-:W-:Y:S01]  /*00c0*/  CS2R R24, SRZ ;  /* 0x0000000000187805 */ /* 0x000fe2000001ff00 */
[C---:B------:R-:W-:Y:S01]  /*00d0*/  IADD3 R17, R21.reuse, 0x900, RZ ;  /* 0x0000090015117810 */ /* 0x040fe20007ffe0ff */
[----:B------:R-:W-:Y:S01]  /*00e0*/  IMAD.WIDE R12, R21, R2, c[0x0][0x168] ;  /* 0x00005a00150c7625 */ /* 0x000fe200078e0202 */
[----:B------:R-:W-:Y:S02]  /*00f0*/  PRMT R28, RZ, 0x7610, R28 ;  /* 0x00007610ff1c7816 */ /* 0x000fe4000000001c */
[----:B------:R-:W-:Y:S01]  /*0100*/  PRMT R26, RZ, 0x7610, R26 ;  /* 0x00007610ff1a7816 */ /* 0x000fe2000000001a */
[----:B------:R-:W-:Y:S01]  /*0110*/  IMAD.WIDE R14, R17, R32, c[0x0][0x160] ;  /* 0x00005800110e7625 */ /* 0x000fe200078e0220 */
[----:B------:R-:W-:Y:S01]  /*0120*/  IADD3 R23, R21, 0x1200, RZ ;  /* 0x0000120015177810 */ /* 0x000fe20007ffe0ff */
[----:B------:R0:W3:Y:S02]  /*0130*/  @!P0 LDG.E R25, [R12.64] ;  /* 0x000000040c198981 */ /* 0x0000e4000c1e1900 */
[----:B------:R-:W-:-:S02]  /*0140*/  IMAD.WIDE R16, R17, R2, c[0x0][0x168] ;  /* 0x00005a0011107625 */ /* 0x000fc400078e0202 */
[----:B------:R-:W4:Y:S02]  /*0150*/  @!P0 LDG.E.U16 R28, [R14.64] ;  /* 0x000000040e1c8981 */ /* 0x000f24000c1e1500 */
[C---:B------:R-:W-:Y:S02]  /*0160*/  IMAD.WIDE R10, R21.reuse, R32, c[0x0][0x160] ;  /* 0x00005800150a7625 */ /* 0x040fe400078e0220 */
[----:B------:R-:W5:Y:S01]  /*0170*/  @!P0 LDG.E R24, [R16.64] ;  /* 0x0000000410188981 */ /* 0x000f62000c1e1900 */
[----:B------:R-:W-:Y:S01]  /*0180*/  IADD3 R33, R21, 0x1b00, RZ ;  /* 0x00001b0015217810 */ /* 0x000fe20007ffe0ff */
[----:B------:R-:W-:Y:S01]  /*0190*/  IMAD.MOV.U32 R27, RZ, RZ, RZ ;  /* 0x000000ffff1b7224 */ /* 0x000fe200078e00ff */
[----:B------:R-:W-:Y:S01]  /*01a0*/  PRMT R31, RZ, 0x7610, R31 ;  /* 0x00007610ff1f7816 */ /* 0x000fe2000000001f */
[C---:B------:R-:W-:Y:S01]  /*01b0*/  IMAD.WIDE R18, R23.reuse, R2, c[0x0][0x168] ;  /* 0x00005a0017127625 */ /* 0x040fe200078e0202 */
[----:B------:R1:W3:Y:S03]  /*01c0*/  @!P0 LDG.E.U16 R26, [R10.64] ;  /* 0x000000040a1a8981 */ /* 0x0002e6000c1e1500 */
[----:B------:R-:W-:Y:S01]  /*01d0*/  IMAD.WIDE R20, R23, R32, c[0x0][0x160] ;  /* 0x0000580017147625 */ /* 0x000fe200078e0220 */
[----:B------:R-:W-:Y:S01]  /*01e0*/  PRMT R29, RZ, 0x7610, R29 ;  /* 0x00007610ff1d7816 */ /* 0x000fe2000000001d */
[----:B------:R-:W3:Y:S01]  /*01f0*/  @!P0 LDG.E R27, [R18.64] ;  /* 0x00000004121b8981 */ /* 0x000ee2000c1e1900 */
[----:B------:R-:W-:Y:S01]  /*0200*/  MOV R30, RZ ;  /* 0x000000ff001e7202 */ /* 0x000fe20000000f00 */
[----:B------:R-:W-:-:S02]  /*0210*/  IMAD.WIDE R22, R33, R2, c[0x0][0x168] ;  /* 0x00005a0021167625 */ /* 0x000fc400078e0202 */
[----:B------:R-:W3:Y:S02]  /*0220*/  @!P0 LDG.E.U16 R31, [R20.64] ;  /* 0x00000004141f8981 */ /* 0x000ee4000c1e1500 */
[----:B-1----:R-:W-:Y:S02]  /*0230*/  IMAD.WIDE R10, R33, R32, c[0x0][0x160] ;  /* 0x00005800210a7625 */ /* 0x002fe400078e0220 */
[----:B------:R-:W3:Y:S04]  /*0240*/  @!P0 LDG.E R30, [R22.64] ;  /* 0x00000004161e8981 */ /* 0x000ee8000c1e1900 */
[----:B------:R1:W3:Y:S01]  /*0250*/  @!P0 LDG.E.U16 R29, [R10.64] ;  /* 0x000000040a1d8981 */ /* 0x0002e2000c1e1500 */
[----:B0-----:R-:W-:Y:S02]  /*0260*/  MOV R12, 0x39e38e39 ;  /* 0x39e38e39000c7802 */ /* 0x001fe40000000f00 */
[----:B------:R-:W-:-:S02]  /*0270*/  LOP3.LUT P1, RZ, R8, 0x1f, RZ, 0xc0, !PT ;  /* 0x0000001f08ff7812 */ /* 0x000fc4000782c0ff */
[----:B------:R-:W-:Y:S01]  /*0280*/  ISETP.GE.AND P2, PT, R8, 0x8, PT ;  /* 0x000000080800780c */ /* 0x000fe20003f46270 */
[-C--:B--2---:R-:W-:Y:S01]  /*0290*/  FFMA R5, R5, R12.reuse, 9.9999997473787516356e-06 ;  /* 0x3727c5ac05057423 */ /* 0x084fe2000000000c */
[-C--:B------:R-:W-:Y:S01]  /*02a0*/  FFMA R4, R4, R12.reuse, 9.9999997473787516356e-06 ;  /* 0x3727c5ac04047423 */ /* 0x080fe2000000000c */
[----:B------:R-:W-:-:S04]  /*02b0*/  FFMA R6, R6, R12, 9.9999997473787516356e-06 ;  /* 0x3727c5ac06067423 */ /* 0x000fc8000000000c */
[----:B------:R-:W0:Y:S01]  /*02c0*/  MUFU.RSQ R5, R5 ;  /* 0x0000000500057308 */ /* 0x000e220000001400 */
[----:B------:R-:W-:-:S07]  /*02d0*/  FFMA R7, R7, R12, 9.9999997473787516356e-06 ;  /* 0x3727c5ac07077423 */ /* 0x000fce000000000c */
[----:B------:R-:W2:Y:S01]  /*02e0*/  MUFU.RSQ R4, R4 ;  /* 0x0000000400047308 */ /* 0x000ea20000001400 */
[----:B----4-:R-:W-:Y:S02]  /*02f0*/  SEL R28, R28, RZ, !P0 ;  /* 0x000000ff1c1c7207 */ /* 0x010fe40004000000 */
[----:B-----5:R-:W-:-:S05]  /*0300*/  SEL R24, R24, RZ, !P0 ;  /* 0x000000ff18187207 */ /* 0x020fca0004000000 */
[----:B------:R-:W4:Y:S01]  /*0310*/  MUFU.RSQ R6, R6 ;  /* 0x0000000600067308 */ /* 0x000f220000001400 */
[----:B---3--:R-:W-:Y:S01]  /*0320*/  SEL R25, R25, RZ, !P0 ;  /* 0x000000ff19197207 */ /* 0x008fe20004000000 */
[----:B------:R-:W-:Y:S01]  /*0330*/  IMAD.U32 R28, R28, 0x10000, RZ ;  /* 0x000100001c1c7824 */ /* 0x000fe200078e00ff */
[----:B------:R-:W-:Y:S01]  /*0340*/  SEL R26, R26, RZ, !P0 ;  /* 0x000000ff1a1a7207 */ /* 0x000fe20004000000 */
[----:B0-----:R-:W-:-:S04]  /*0350*/  FMUL R5, R24, R5 ;  /* 0x0000000518057220 */ /* 0x001fc80000400000 */
[----:B------:R-:W0:Y:S01]  /*0360*/  MUFU.RSQ R7, R7 ;  /* 0x0000000700077308 */ /* 0x000e220000001400 */
[----:B------:R-:W-:Y:S01]  /*0370*/  SEL R27, R27, RZ, !P0 ;  /* 0x000000ff1b1b7207 */ /* 0x000fe20004000000 */
[----:B--2---:R-:W-:Y:S01]  /*0380*/  FMUL R4, R25, R4 ;  /* 0x0000000419047220 */ /* 0x004fe20000400000 */
[----:B------:R-:W-:Y:S01]  /*0390*/  SEL R31, R31, RZ, !P0 ;  /* 0x000000ff1f1f7207 */ /* 0x000fe20004000000 */
[----:B------:R-:W-:Y:S01]  /*03a0*/  FMUL R5, R28, R5 ;  /* 0x000000051c057220 */ /* 0x000fe20000400000 */
[----:B------:R-:W-:Y:S02]  /*03b0*/  SHF.L.U32 R26, R26, 0x10, RZ ;  /* 0x000000101a1a7819 */ /* 0x000fe400000006ff */
[----:B------:R-:W-:Y:S01]  /*03c0*/  SEL R30, R30, RZ, !P0 ;  /* 0x000000ff1e1e7207 */ /* 0x000fe20004000000 */
[----:B----4-:R-:W-:Y:S01]  /*03d0*/  FMUL R6, R27, R6 ;  /* 0x000000061b067220 */ /* 0x010fe20000400000 */
[----:B-1----:R-:W-:Y:S01]  /*03e0*/  SHF.L.U32 R10, R31, 0x10, RZ ;  /* 0x000000101f0a7819 */ /* 0x002fe200000006ff */
[----:B------:R-:W-:Y:S01]  /*03f0*/  FFMA R5, R26, R4, R5 ;  /* 0x000000041a057223 */ /* 0x000fe20000000005 */
[----:B------:R-:W-:-:S03]  /*0400*/  SEL R29, R29, RZ, !P0 ;  /* 0x000000ff1d1d7207 */ /* 0x000fc60004000000 */
[----:B------:R-:W-:Y:S01]  /*0410*/  FFMA R6, R10, R6, R5 ;  /* 0x000000060a067223 */ /* 0x000fe20000000005 */
[----:B------:R-:W-:Y:S01]  /*0420*/  SHF.L.U32 R29, R29, 0x10, RZ ;  /* 0x000000101d1d7819 */ /* 0x000fe200000006ff */
[----:B0-----:R-:W-:-:S04]  /*0430*/  FMUL R7, R30, R7 ;  /* 0x000000071e077220 */ /* 0x001fc80000400000 */
[----:B------:R-:W-:-:S05]  /*0440*/  FFMA R6, R29, R7, R6 ;  /* 0x000000071d067223 */ /* 0x000fca0000000006 */
[----:B------:R-:W-:-:S05]  /*0450*/  FSEL R6, R6, RZ, !P0 ;  /* 0x000000ff06067208 */ /* 0x000fca0004000000 */
[----:B------:R-:W0:Y:S02]  /*0460*/  SHFL.BFLY PT, R5, R6, 0x10, 0x1f ;  /* 0x0e001f0006057f89 */ /* 0x000e2400000e0000 */
[----:B0-----:R-:W-:-:S05]  /*0470*/  FADD R5, R6, R5 ;  /* 0x0000000506057221 */ /* 0x001fca0000000000 */
[----:B------:R-:W0:Y:S02]  /*0480*/  SHFL.BFLY PT, R4, R5, 0x8, 0x1f ;  /* 0x0d001f0005047f89 */ /* 0x000e2400000e0000 */
[----:B0-----:R-:W-:-:S05]  /*0490*/  FADD R4, R5, R4 ;  /* 0x0000000405047221 */ /* 0x001fca0000000000 */
[----:B------:R-:W0:Y:S02]  /*04a0*/  SHFL.BFLY PT, R7, R4, 0x4, 0x1f ;  /* 0x0c801f0004077f89 */ /* 0x000e2400000e0000 */
[----:B0-----:R-:W-:-:S05]  /*04b0*/  FADD R7, R4, R7 ;  /* 0x0000000704077221 */ /* 0x001fca0000000000 */
[----:B------:R-:W0:Y:S02]  /*04c0*/  SHFL.BFLY PT, R10, R7, 0x2, 0x1f ;  /* 0x0c401f00070a7f89 */ /* 0x000e2400000e0000 */
[----:B0-----:R-:W-:-:S05]  /*04d0*/  FADD R10, R7, R10 ;  /* 0x0000000a070a7221 */ /* 0x001fca0000000000 */
[----:B------:R-:W0:Y:S01]  /*04e0*/  SHFL.BFLY PT, R11, R10, 0x1, 0x1f ;  /* 0x0c201f000a0b7f89 */ /* 0x000e2200000e0000 */
[----:B------:R-:W-:-:S04]  /*04f0*/  SHF.R.U32.HI R12, RZ, 0x3, R8 ;  /* 0x00000003ff0c7819 */ /* 0x000fc80000011608 */
[----:B------:R-:W-:Y:S01]  /*0500*/  LOP3.LUT R12, R12, 0x1c, RZ, 0xc0, !PT ;  /* 0x0000001c0c0c7812 */ /* 0x000fe200078ec0ff */
[----:B0-----:R-:W-:-:S05]  /*0510*/  FADD R11, R10, R11 ;  /* 0x0000000b0a0b7221 */ /* 0x001fca0000000000 */
[----:B------:R-:W-:Y:S04]  /*0520*/  @!P1 STS [R12], R11 ;  /* 0x0000000b0c009388 */ /* 0x000fe80000000800 */
[----:B------:R-:W-:Y:S06]  /*0530*/  BAR.SYNC 0x0 ;  /* 0x0000000000007b1d */ /* 0x000fec0000000000 */
[----:B------:R-:W0:Y:S04]  /*0540*/  @!P2 LDS R9, [R8.X4] ;  /* 0x000000000809a984 */ /* 0x000e280000004800 */
[----:B0-----:R-:W0:Y:S02]  /*0550*/  SHFL.BFLY PT, R4, R9, 0x4, 0x1f ;  /* 0x0c801f0009047f89 */ /* 0x001e2400000e0000 */
[----:B0-----:R-:W-:-:S05]  /*0560*/  FADD R4, R9, R4 ;  /* 0x0000000409047221 */ /* 0x001fca0000000000 */
[----:B------:R-:W0:Y:S01]  /*0570*/  SHFL.BFLY PT, R5, R4, 0x2, 0x1f ;  /* 0x0c401f0004057f89 */ /* 0x000e2200000e0000 */
[----:B------:R-:W-:Y:S01]  /*0580*/  LOP3.LUT P1, RZ, R8, 0x7, RZ, 0xc0, !PT ;  /* 0x0000000708ff7812 */ /* 0x000fe2000782c0ff */
[----:B0-----:R-:W-:-:S05]  /*0590*/  FADD R5, R4, R5 ;  /* 0x0000000504057221 */ /* 0x001fca0000000000 */
[----:B------:R-:W0:Y:S01]  /*05a0*/  SHFL.BFLY PT, R6, R5, 0x1, 0x1f ;  /* 0x0c201f0005067f89 */ /* 0x000e2200000e0000 */
[----:B------:R-:W-:Y:S01]  /*05b0*/  ISETP.LT.AND P1, PT, R8, 0x8, !P1 ;  /* 0x000000080800780c */ /* 0x000fe20004f21270 */
[----:B0-----:R-:W-:-:S12]  /*05c0*/  FADD R7, R5, R6 ;  /* 0x0000000605077221 */ /* 0x001fd80000000000 */
[----:B------:R-:W-:Y:S04]  /*05d0*/  @P1 STS [R8.X4], R7 ;  /* 0x0000000708001388 */ /* 0x000fe80000004800 */
[----:B------:R-:W-:Y:S06]  /*05e0*/  BAR.SYNC 0x0 ;  /* 0x0000000000007b1d */ /* 0x000fec0000000000 */
[----:B------:R-:W0:Y:S01]  /*05f0*/  LDS R6, [RZ] ;  /* 0x00000000ff067984 */ /* 0x000e220000000800 */
[----:B------:R-:W-:Y:S01]  /*0600*/  ISETP.EQ.AND P0, PT, R0, RZ, !P0 ;  /* 0x000000ff0000720c */ /* 0x000fe20004702270 */
[----:B------:R-:W-:Y:S01]  /*0610*/  IMAD.WIDE R2, R3, R2, c[0x0][0x178] ;  /* 0x00005e0003027625 */ /* 0x000fe200078e0202 */
[----:B0-----:R-:W-:-:S11]  /*0620*/  FADD R9, RZ, R6 ;  /* 0x00000006ff097221 */ /* 0x001fd60000000000 */
[----:B------:R-:W-:Y:S05]  /*0630*/  @!P0 EXIT ;  /* 0x000000000000894d */ /* 0x000fea0003800000 */
[----:B------:R-:W-:Y:S01]  /*0640*/  STG.E [R2.64], R9 ;  /* 0x0000000902007986 */ /* 0x000fe2000c101904 */
[----:B------:R-:W-:Y:S05]  /*0650*/  EXIT ;  /* 0x000000000000794d */ /* 0x000fea0003800000 */
.L_x_0:
[----:B------:R-:W-:-:S00]  /*0660*/  BRA `(.L_x_0) ;  /* 0xfffffff000007947 */ /* 0x000fc0000383ffff */
[----:B------:R-:W-:-:S00]  /*0670*/  NOP ;  /* 0x0000000000007918 */ /* 0x000fc00000000000 */
        /* <DEDUP_REMOVED lines=8> */
.L_x_1:


//--------------------- .nv.global.init           --------------------------
	.section	.nv.global.init,"aw",@progbits
.nv.global.init:
	.type		_$_str,@object
	.size		_$_str,(.L_0 - _$_str)
_$_str:
        /*0000*/ 	.byte	0x5f, 0x5f, 0x43, 0x55, 0x44, 0x41, 0x5f, 0x46, 0x54, 0x5a, 0x00
.L_0:


//--------------------- .nv.shared.triton__0d1d2d3d4de5de --------------------------
	.section	.nv.shared.triton__0d1d2d3d4de5de,"aw",@nobits
	.align	16
